//
// Generated by NVIDIA NVVM Compiler
//
// Compiler Build ID: CL-36424714
// Cuda compilation tools, release 13.0, V13.0.88
// Based on NVVM 20.0.0
//

.version 9.0
.target sm_100
.address_size 64

	// .globl	_Z12calc_accountPiS_S_ii
// _ZZ12calc_accountPiS_S_iiE4tile has been demoted
// _ZZ8calc_sumPiS_iiE11partial_sum has been demoted

.visible .entry _Z12calc_accountPiS_S_ii(
	.param .u64 .ptr .align 1 _Z12calc_accountPiS_S_ii_param_0,
	.param .u64 .ptr .align 1 _Z12calc_accountPiS_S_ii_param_1,
	.param .u64 .ptr .align 1 _Z12calc_accountPiS_S_ii_param_2,
	.param .u32 _Z12calc_accountPiS_S_ii_param_3,
	.param .u32 _Z12calc_accountPiS_S_ii_param_4
)
{
	.reg .pred 	%p<4>;
	.reg .b32 	%r<21>;
	.reg .b64 	%rd<9>;
	// demoted variable
	.shared .align 4 .b8 _ZZ12calc_accountPiS_S_iiE4tile[4096];
	ld.param.u64 	%rd1, [_Z12calc_accountPiS_S_ii_param_0];
	ld.param.u64 	%rd2, [_Z12calc_accountPiS_S_ii_param_1];
	ld.param.u32 	%r4, [_Z12calc_accountPiS_S_ii_param_3];
	ld.param.u32 	%r5, [_Z12calc_accountPiS_S_ii_param_4];
	mov.u32 	%r6, %tid.y;
	mov.u32 	%r7, %tid.x;
	mov.u32 	%r8, %ctaid.y;
	shl.b32 	%r9, %r8, 5;
	add.s32 	%r1, %r9, %r6;
	mov.u32 	%r10, %ctaid.x;
	shl.b32 	%r11, %r10, 5;
	add.s32 	%r2, %r11, %r7;
	setp.ge.s32 	%p1, %r1, %r5;
	setp.ge.s32 	%p2, %r2, %r4;
	shl.b32 	%r12, %r6, 7;
	mov.u32 	%r13, _ZZ12calc_accountPiS_S_iiE4tile;
	add.s32 	%r14, %r13, %r12;
	shl.b32 	%r15, %r7, 2;
	add.s32 	%r3, %r14, %r15;
	or.pred  	%p3, %p2, %p1;
	@%p3 bra 	$L__BB0_2;
	cvta.to.global.u64 	%rd3, %rd1;
	mad.lo.s32 	%r17, %r4, %r1, %r2;
	mul.wide.s32 	%rd4, %r17, 4;
	add.s64 	%rd5, %rd3, %rd4;
	ld.global.u32 	%r18, [%rd5];
	st.shared.u32 	[%r3], %r18;
	bra.uni 	$L__BB0_3;
$L__BB0_2:
	mov.b32 	%r16, 0;
	st.shared.u32 	[%r3], %r16;
$L__BB0_3:
	cvta.to.global.u64 	%rd6, %rd2;
	bar.sync 	0;
	ld.shared.u32 	%r19, [%r3];
	mad.lo.s32 	%r20, %r4, %r1, %r2;
	mul.wide.s32 	%rd7, %r20, 4;
	add.s64 	%rd8, %rd6, %rd7;
	st.global.u32 	[%rd8], %r19;
	ret;

}
	// .globl	_Z8calc_sumPiS_ii
.visible .entry _Z8calc_sumPiS_ii(
	.param .u64 .ptr .align 1 _Z8calc_sumPiS_ii_param_0,
	.param .u64 .ptr .align 1 _Z8calc_sumPiS_ii_param_1,
	.param .u32 _Z8calc_sumPiS_ii_param_2,
	.param .u32 _Z8calc_sumPiS_ii_param_3
)
{
	.reg .pred 	%p<7>;
	.reg .b32 	%r<29>;
	.reg .b64 	%rd<9>;
	// demoted variable
	.shared .align 4 .b8 _ZZ8calc_sumPiS_iiE11partial_sum[512];
	ld.param.u64 	%rd2, [_Z8calc_sumPiS_ii_param_0];
	ld.param.u64 	%rd3, [_Z8calc_sumPiS_ii_param_1];
	ld.param.u32 	%r13, [_Z8calc_sumPiS_ii_param_2];
	mov.u32 	%r1, %ctaid.x;
	mov.u32 	%r2, %tid.x;
	shl.b32 	%r14, %r2, 2;
	mov.u32 	%r15, _ZZ8calc_sumPiS_iiE11partial_sum;
	add.s32 	%r3, %r15, %r14;
	mov.b32 	%r16, 0;
	st.shared.u32 	[%r3], %r16;
	setp.ge.s32 	%p1, %r2, %r13;
	@%p1 bra 	$L__BB1_4;
	mul.lo.s32 	%r4, %r13, %r1;
	mov.u32 	%r5, %ntid.x;
	cvta.to.global.u64 	%rd1, %rd2;
	mov.b32 	%r26, 0;
	mov.u32 	%r27, %r2;
$L__BB1_2:
	add.s32 	%r18, %r27, %r4;
	mul.wide.s32 	%rd4, %r18, 4;
	add.s64 	%rd5, %rd1, %rd4;
	ld.global.u32 	%r19, [%rd5];
	add.s32 	%r26, %r26, %r19;
	add.s32 	%r27, %r27, %r5;
	setp.lt.s32 	%p2, %r27, %r13;
	@%p2 bra 	$L__BB1_2;
	st.shared.u32 	[%r3], %r26;
$L__BB1_4:
	bar.sync 	0;
	mov.u32 	%r28, %ntid.x;
	setp.lt.u32 	%p3, %r28, 2;
	@%p3 bra 	$L__BB1_8;
$L__BB1_5:
	shr.u32 	%r12, %r28, 1;
	setp.ge.u32 	%p4, %r2, %r12;
	@%p4 bra 	$L__BB1_7;
	shl.b32 	%r20, %r12, 2;
	add.s32 	%r21, %r3, %r20;
	ld.shared.u32 	%r22, [%r21];
	ld.shared.u32 	%r23, [%r3];
	add.s32 	%r24, %r23, %r22;
	st.shared.u32 	[%r3], %r24;
$L__BB1_7:
	bar.sync 	0;
	setp.gt.u32 	%p5, %r28, 3;
	mov.u32 	%r28, %r12;
	@%p5 bra 	$L__BB1_5;
$L__BB1_8:
	setp.ne.s32 	%p6, %r2, 0;
	@%p6 bra 	$L__BB1_10;
	ld.shared.u32 	%r25, [_ZZ8calc_sumPiS_iiE11partial_sum];
	cvta.to.global.u64 	%rd6, %rd3;
	mul.wide.u32 	%rd7, %r1, 4;
	add.s64 	%rd8, %rd6, %rd7;
	st.global.u32 	[%rd8], %r25;
$L__BB1_10:
	ret;

}


// ===== COMPILED SASS (sm_100) =====

	.target	sm_100

	.elftype	@"ET_EXEC"


//--------------------- .note.nv.tkinfo           --------------------------
	.section	.note.nv.tkinfo,"",@"SHT_NOTE"
	.sectionflags	@"SHF_NOTE_NV_TKINFO"
	.tkinfo
        /*0018*/ 	.word	0x00000002
        /*0030*/ 	.string	""
        /*0030*/ 	.string	"ptxas"
        /*0030*/ 	.string	"Cuda compilation tools, release 13.0, V13.0.88"
        /*0030*/ 	.string	"Build cuda_13.0.r13.0/compiler.36424714_0"
        /*0030*/ 	.string	"-arch sm_100 -m 64 "



//--------------------- .note.nv.cuinfo           --------------------------
	.section	.note.nv.cuinfo,"",@"SHT_NOTE"
	.sectionflags	@"SHF_NOTE_NV_CUINFO"
        /*0018*/ 	.short	0x0002
        /*001a*/ 	.short	0x0064
        /*001c*/ 	.short	0x0082
	.zero		2


//--------------------- .nv.info                  --------------------------
	.section	.nv.info,"",@"SHT_CUDA_INFO"
	.align	4


	//----- nvinfo : EIATTR_REGCOUNT
	.align		4
        /*0000*/ 	.byte	0x04, 0x2f
        /*0002*/ 	.short	(.L_1 - .L_0)
	.align		4
.L_0:
        /*0004*/ 	.word	index@(_Z12calc_accountPiS_S_ii)
        /*0008*/ 	.word	0x0000000e


	//----- nvinfo : EIATTR_FRAME_SIZE
	.align		4
.L_1:
        /*000c*/ 	.byte	0x04, 0x11
        /*000e*/ 	.short	(.L_3 - .L_2)
	.align		4
.L_2:
        /*0010*/ 	.word	index@(_Z12calc_accountPiS_S_ii)
        /*0014*/ 	.word	0x00000000


	//----- nvinfo : EIATTR_REGCOUNT
	.align		4
.L_3:
        /*0018*/ 	.byte	0x04, 0x2f
        /*001a*/ 	.short	(.L_5 - .L_4)
	.align		4
.L_4:
        /*001c*/ 	.word	index@(_Z8calc_sumPiS_ii)
        /*0020*/ 	.word	0x0000000e


	//----- nvinfo : EIATTR_FRAME_SIZE
	.align		4
.L_5:
        /*0024*/ 	.byte	0x04, 0x11
        /*0026*/ 	.short	(.L_7 - .L_6)
	.align		4
.L_6:
        /*0028*/ 	.word	index@(_Z8calc_sumPiS_ii)
        /*002c*/ 	.word	0x00000000


	//----- nvinfo : EIATTR_MIN_STACK_SIZE
	.align		4
.L_7:
        /*0030*/ 	.byte	0x04, 0x12
        /*0032*/ 	.short	(.L_9 - .L_8)
	.align		4
.L_8:
        /*0034*/ 	.word	index@(_Z8calc_sumPiS_ii)
        /*0038*/ 	.word	0x00000000


	//----- nvinfo : EIATTR_MIN_STACK_SIZE
	.align		4
.L_9:
        /*003c*/ 	.byte	0x04, 0x12
        /*003e*/ 	.short	(.L_11 - .L_10)
	.align		4
.L_10:
        /*0040*/ 	.word	index@(_Z12calc_accountPiS_S_ii)
        /*0044*/ 	.word	0x00000000
.L_11:


//--------------------- .nv.compat                --------------------------
	.section	.nv.compat,"",@"SHT_CUDA_COMPAT_INFO"
	.align	4
        /*0000*/ 	.byte	0x02, 0x09, 0x00, 0x00, 0x02, 0x02, 0x01, 0x00, 0x02, 0x05, 0x05, 0x00, 0x03, 0x07, 0x01, 0x01
        /*0010*/ 	.byte	0x02, 0x03, 0x00, 0x00, 0x02, 0x06, 0x01, 0x00, 0x04, 0x0b, 0x08, 0x00, 0x09, 0x00, 0x00, 0x00
        /*0020*/ 	.byte	0x00, 0x00, 0x00, 0x00


//--------------------- .nv.info._Z8calc_sumPiS_ii --------------------------
	.section	.nv.info._Z8calc_sumPiS_ii,"",@"SHT_CUDA_INFO"
	.sectionflags	@""
	.align	4


	//----- nvinfo : EIATTR_CUDA_API_VERSION
	.align		4
        /*0000*/ 	.byte	0x04, 0x37
        /*0002*/ 	.short	(.L_13 - .L_12)
.L_12:
        /*0004*/ 	.word	0x00000082


	//----- nvinfo : EIATTR_KPARAM_INFO
	.align		4
.L_13:
        /*0008*/ 	.byte	0x04, 0x17
        /*000a*/ 	.short	(.L_15 - .L_14)
.L_14:
        /*000c*/ 	.word	0x00000000
        /*0010*/ 	.short	0x0003
        /*0012*/ 	.short	0x0014
        /*0014*/ 	.byte	0x00, 0xf0, 0x11, 0x00


	//----- nvinfo : EIATTR_KPARAM_INFO
	.align		4
.L_15:
        /*0018*/ 	.byte	0x04, 0x17
        /*001a*/ 	.short	(.L_17 - .L_16)
.L_16:
        /*001c*/ 	.word	0x00000000
        /*0020*/ 	.short	0x0002
        /*0022*/ 	.short	0x0010
        /*0024*/ 	.byte	0x00, 0xf0, 0x11, 0x00


	//----- nvinfo : EIATTR_KPARAM_INFO
	.align		4
.L_17:
        /*0028*/ 	.byte	0x04, 0x17
        /*002a*/ 	.short	(.L_19 - .L_18)
.L_18:
        /*002c*/ 	.word	0x00000000
        /*0030*/ 	.short	0x0001
        /*0032*/ 	.short	0x0008
        /*0034*/ 	.byte	0x00, 0xf5, 0x21, 0x00


	//----- nvinfo : EIATTR_KPARAM_INFO
	.align		4
.L_19:
        /*0038*/ 	.byte	0x04, 0x17
        /*003a*/ 	.short	(.L_21 - .L_20)
.L_20:
        /*003c*/ 	.word	0x00000000
        /*0040*/ 	.short	0x0000
        /*0042*/ 	.short	0x0000
        /*0044*/ 	.byte	0x00, 0xf5, 0x21, 0x00


	//----- nvinfo : EIATTR_SPARSE_MMA_MASK
	.align		4
.L_21:
        /*0048*/ 	.byte	0x03, 0x50
        /*004a*/ 	.short	0x0000


	//----- nvinfo : EIATTR_MAXREG_COUNT
	.align		4
        /*004c*/ 	.byte	0x03, 0x1b
        /*004e*/ 	.short	0x00ff


	//----- nvinfo : EIATTR_NUM_BARRIERS
	.align		4
        /*0050*/ 	.byte	0x02, 0x4c
        /*0052*/ 	.byte	0x01
	.zero		1


	//----- nvinfo : EIATTR_MERCURY_ISA_VERSION
	.align		4
        /*0054*/ 	.byte	0x03, 0x5f
        /*0056*/ 	.short	0x0101


	//----- nvinfo : EIATTR_VRC_CTA_INIT_COUNT
	.align		4
        /*0058*/ 	.byte	0x02, 0x4a
	.zero		1
	.zero		1


	//----- nvinfo : EIATTR_EXIT_INSTR_OFFSETS
	.align		4
        /*005c*/ 	.byte	0x04, 0x1c
        /*005e*/ 	.short	(.L_23 - .L_22)


	//   ....[0]....
.L_22:
        /*0060*/ 	.word	0x000002d0


	//   ....[1]....
        /*0064*/ 	.word	0x00000350


	//----- nvinfo : EIATTR_CRS_STACK_SIZE
	.align		4
.L_23:
        /*0068*/ 	.byte	0x04, 0x1e
        /*006a*/ 	.short	(.L_25 - .L_24)
.L_24:
        /*006c*/ 	.word	0x00000000


	//----- nvinfo : EIATTR_CBANK_PARAM_SIZE
	.align		4
.L_25:
        /*0070*/ 	.byte	0x03, 0x19
        /*0072*/ 	.short	0x0018


	//----- nvinfo : EIATTR_PARAM_CBANK
	.align		4
        /*0074*/ 	.byte	0x04, 0x0a
        /*0076*/ 	.short	(.L_27 - .L_26)
	.align		4
.L_26:
        /*0078*/ 	.word	index@(.nv.constant0._Z8calc_sumPiS_ii)
        /*007c*/ 	.short	0x0380
        /*007e*/ 	.short	0x0018


	//----- nvinfo : EIATTR_SW_WAR
	.align		4
.L_27:
        /*0080*/ 	.byte	0x04, 0x36
        /*0082*/ 	.short	(.L_29 - .L_28)
.L_28:
        /*0084*/ 	.word	0x00000008
.L_29:


//--------------------- .nv.info._Z12calc_accountPiS_S_ii --------------------------
	.section	.nv.info._Z12calc_accountPiS_S_ii,"",@"SHT_CUDA_INFO"
	.sectionflags	@""
	.align	4


	//----- nvinfo : EIATTR_CUDA_API_VERSION
	.align		4
        /*0000*/ 	.byte	0x04, 0x37
        /*0002*/ 	.short	(.L_31 - .L_30)
.L_30:
        /*0004*/ 	.word	0x00000082


	//----- nvinfo : EIATTR_KPARAM_INFO
	.align		4
.L_31:
        /*0008*/ 	.byte	0x04, 0x17
        /*000a*/ 	.short	(.L_33 - .L_32)
.L_32:
        /*000c*/ 	.word	0x00000000
        /*0010*/ 	.short	0x0004
        /*0012*/ 	.short	0x001c
        /*0014*/ 	.byte	0x00, 0xf0, 0x11, 0x00


	//----- nvinfo : EIATTR_KPARAM_INFO
	.align		4
.L_33:
        /*0018*/ 	.byte	0x04, 0x17
        /*001a*/ 	.short	(.L_35 - .L_34)
.L_34:
        /*001c*/ 	.word	0x00000000
        /*0020*/ 	.short	0x0003
        /*0022*/ 	.short	0x0018
        /*0024*/ 	.byte	0x00, 0xf0, 0x11, 0x00


	//----- nvinfo : EIATTR_KPARAM_INFO
	.align		4
.L_35:
        /*0028*/ 	.byte	0x04, 0x17
        /*002a*/ 	.short	(.L_37 - .L_36)
.L_36:
        /*002c*/ 	.word	0x00000000
        /*0030*/ 	.short	0x0002
        /*0032*/ 	.short	0x0010
        /*0034*/ 	.byte	0x00, 0xf5, 0x21, 0x00


	//----- nvinfo : EIATTR_KPARAM_INFO
	.align		4
.L_37:
        /*0038*/ 	.byte	0x04, 0x17
        /*003a*/ 	.short	(.L_39 - .L_38)
.L_38:
        /*003c*/ 	.word	0x00000000
        /*0040*/ 	.short	0x0001
        /*0042*/ 	.short	0x0008
        /*0044*/ 	.byte	0x00, 0xf5, 0x21, 0x00


	//----- nvinfo : EIATTR_KPARAM_INFO
	.align		4
.L_39:
        /*0048*/ 	.byte	0x04, 0x17
        /*004a*/ 	.short	(.L_41 - .L_40)
.L_40:
        /*004c*/ 	.word	0x00000000
        /*0050*/ 	.short	0x0000
        /*0052*/ 	.short	0x0000
        /*0054*/ 	.byte	0x00, 0xf5, 0x21, 0x00


	//----- nvinfo : EIATTR_SPARSE_MMA_MASK
	.align		4
.L_41:
        /*0058*/ 	.byte	0x03, 0x50
        /*005a*/ 	.short	0x0000


	//----- nvinfo : EIATTR_MAXREG_COUNT
	.align		4
        /*005c*/ 	.byte	0x03, 0x1b
        /*005e*/ 	.short	0x00ff


	//----- nvinfo : EIATTR_NUM_BARRIERS
	.align		4
        /*0060*/ 	.byte	0x02, 0x4c
        /*0062*/ 	.byte	0x01
	.zero		1


	//----- nvinfo : EIATTR_MERCURY_ISA_VERSION
	.align		4
        /*0064*/ 	.byte	0x03, 0x5f
        /*0066*/ 	.short	0x0101


	//----- nvinfo : EIATTR_VRC_CTA_INIT_COUNT
	.align		4
        /*0068*/ 	.byte	0x02, 0x4a
	.zero		1
	.zero		1


	//----- nvinfo : EIATTR_EXIT_INSTR_OFFSETS
	.align		4
        /*006c*/ 	.byte	0x04, 0x1c
        /*006e*/ 	.short	(.L_43 - .L_42)


	//   ....[0]....
.L_42:
        /*0070*/ 	.word	0x000001b0


	//----- nvinfo : EIATTR_CBANK_PARAM_SIZE
	.align		4
.L_43:
        /*0074*/ 	.byte	0x03, 0x19
        /*0076*/ 	.short	0x0020


	//----- nvinfo : EIATTR_PARAM_CBANK
	.align		4
        /*0078*/ 	.byte	0x04, 0x0a
        /*007a*/ 	.short	(.L_45 - .L_44)
	.align		4
.L_44:
        /*007c*/ 	.word	index@(.nv.constant0._Z12calc_accountPiS_S_ii)
        /*0080*/ 	.short	0x0380
        /*0082*/ 	.short	0x0020


	//----- nvinfo : EIATTR_SW_WAR
	.align		4
.L_45:
        /*0084*/ 	.byte	0x04, 0x36
        /*0086*/ 	.short	(.L_47 - .L_46)
.L_46:
        /*0088*/ 	.word	0x00000008
.L_47:


//--------------------- .nv.callgraph             --------------------------
	.section	.nv.callgraph,"",@"SHT_CUDA_CALLGRAPH"
	.align	4
	.sectionentsize	8
	.align		4
        /*0000*/ 	.word	0x00000000
	.align		4
        /*0004*/ 	.word	0xffffffff
	.align		4
        /*0008*/ 	.word	0x00000000
	.align		4
        /*000c*/ 	.word	0xfffffffe
	.align		4
        /*0010*/ 	.word	0x00000000
	.align		4
        /*0014*/ 	.word	0xfffffffd
	.align		4
        /*0018*/ 	.word	0x00000000
	.align		4
        /*001c*/ 	.word	0xfffffffc


//--------------------- .text._Z8calc_sumPiS_ii   --------------------------
	.section	.text._Z8calc_sumPiS_ii,"ax",@progbits
	.align	128
        .global         _Z8calc_sumPiS_ii
        .type           _Z8calc_sumPiS_ii,@function
        .size           _Z8calc_sumPiS_ii,(.L_x_8 - _Z8calc_sumPiS_ii)
        .other          _Z8calc_sumPiS_ii,@"STO_CUDA_ENTRY STV_DEFAULT"
_Z8calc_sumPiS_ii:
.text._Z8calc_sumPiS_ii:
[----:B------:R-:W-:Y:S08]  /*0000*/  LDC R1, c[0x0][0x37c] ;  /* 0x0000df00ff017b82 */ /* 0x000ff00000000800 */
[----:B------:R-:W0:Y:S01]  /*0010*/  S2UR UR5, SR_CgaCtaId ;  /* 0x00000000000579c3 */ /* 0x000e220000008800 */
[----:B------:R-:W1:Y:S01]  /*0020*/  S2R R8, SR_TID.X ;  /* 0x0000000000087919 */ /* 0x000e620000002100 */
[----:B------:R-:W-:Y:S01]  /*0030*/  UMOV UR4, 0x400 ;  /* 0x0000040000047882 */ /* 0x000fe20000000000 */
[----:B------:R-:W2:Y:S01]  /*0040*/  LDCU.64 UR6, c[0x0][0x358] ;  /* 0x00006b00ff0677ac */ /* 0x000ea20008000a00 */
[----:B------:R-:W-:Y:S01]  /*0050*/  BSSY.RECONVERGENT B0, `(.L_x_0) ;  /* 0x0000016000007945 */ /* 0x000fe20003800200 */
[----:B------:R-:W3:Y:S01]  /*0060*/  S2R R9, SR_CTAID.X ;  /* 0x0000000000097919 */ /* 0x000ee20000002500 */
[----:B0-----:R-:W-:Y:S01]  /*0070*/  ULEA UR4, UR5, UR4, 0x18 ;  /* 0x0000000405047291 */ /* 0x001fe2000f8ec0ff */
[----:B------:R-:W0:Y:S05]  /*0080*/  LDCU UR5, c[0x0][0x390] ;  /* 0x00007200ff0577ac */ /* 0x000e2a0008000800 */
[----:B-1----:R-:W-:-:S05]  /*0090*/  LEA R0, R8, UR4, 0x2 ;  /* 0x0000000408007c11 */ /* 0x002fca000f8e10ff */
[----:B------:R1:W-:Y:S01]  /*00a0*/  STS [R0], RZ ;  /* 0x000000ff00007388 */ /* 0x0003e20000000800 */
[----:B0-----:R-:W-:-:S13]  /*00b0*/  ISETP.GE.AND P0, PT, R8, UR5, PT ;  /* 0x0000000508007c0c */ /* 0x001fda000bf06270 */
[----:B-123--:R-:W-:Y:S05]  /*00c0*/  @P0 BRA `(.L_x_1) ;  /* 0x0000000000380947 */ /* 0x00efea0003800000 */
[----:B------:R-:W0:Y:S01]  /*00d0*/  LDC R11, c[0x0][0x360] ;  /* 0x0000d800ff0b7b82 */ /* 0x000e220000000800 */
[----:B------:R-:W-:Y:S01]  /*00e0*/  BSSY.RECONVERGENT B1, `(.L_x_2) ;  /* 0x000000b000017945 */ /* 0x000fe20003800200 */
[----:B------:R-:W-:Y:S02]  /*00f0*/  IMAD.MOV.U32 R7, RZ, RZ, RZ ;  /* 0x000000ffff077224 */ /* 0x000fe400078e00ff */
[----:B------:R-:W-:-:S04]  /*0100*/  IMAD.MOV.U32 R6, RZ, RZ, R8 ;  /* 0x000000ffff067224 */ /* 0x000fc800078e0008 */
[----:B------:R-:W1:Y:S03]  /*0110*/  LDC.64 R4, c[0x0][0x380] ;  /* 0x0000e000ff047b82 */ /* 0x000e660000000a00 */
.L_x_3:
[----:B------:R-:W-:-:S04]  /*0120*/  IMAD R3, R9, UR5, R6 ;  /* 0x0000000509037c24 */ /* 0x000fc8000f8e0206 */
[----:B-1----:R-:W-:-:S06]  /*0130*/  IMAD.WIDE R2, R3, 0x4, R4 ;  /* 0x0000000403027825 */ /* 0x002fcc00078e0204 */
[----:B------:R-:W2:Y:S01]  /*0140*/  LDG.E R2, desc[UR6][R2.64] ;  /* 0x0000000602027981 */ /* 0x000ea2000c1e1900 */
[----:B0-----:R-:W-:-:S04]  /*0150*/  IADD3 R6, PT, PT, R11, R6, RZ ;  /* 0x000000060b067210 */ /* 0x001fc80007ffe0ff */
[----:B------:R-:W-:Y:S01]  /*0160*/  ISETP.GE.AND P0, PT, R6, UR5, PT ;  /* 0x0000000506007c0c */ /* 0x000fe2000bf06270 */
[----:B--2---:R-:W-:-:S12]  /*0170*/  IMAD.IADD R7, R2, 0x1, R7 ;  /* 0x0000000102077824 */ /* 0x004fd800078e0207 */
[----:B------:R-:W-:Y:S05]  /*0180*/  @!P0 BRA `(.L_x_3) ;  /* 0xfffffffc00e48947 */ /* 0x000fea000383ffff */
[----:B------:R-:W-:Y:S05]  /*0190*/  BSYNC.RECONVERGENT B1 ;  /* 0x0000000000017941 */ /* 0x000fea0003800200 */
.L_x_2:
[----:B------:R0:W-:Y:S02]  /*01a0*/  STS [R0], R7 ;  /* 0x0000000700007388 */ /* 0x0001e40000000800 */
.L_x_1:
[----:B------:R-:W-:Y:S05]  /*01b0*/  BSYNC.RECONVERGENT B0 ;  /* 0x0000000000007941 */ /* 0x000fea0003800200 */
.L_x_0:
[----:B------:R-:W1:Y:S01]  /*01c0*/  LDCU UR4, c[0x0][0x360] ;  /* 0x00006c00ff0477ac */ /* 0x000e620008000800 */
[----:B------:R-:W-:Y:S01]  /*01d0*/  BAR.SYNC.DEFER_BLOCKING 0x0 ;  /* 0x0000000000007b1d */ /* 0x000fe20000010000 */
[----:B------:R-:W-:Y:S01]  /*01e0*/  ISETP.NE.AND P0, PT, R8, RZ, PT ;  /* 0x000000ff0800720c */ /* 0x000fe20003f05270 */
[----:B-1----:R-:W-:-:S09]  /*01f0*/  UISETP.GE.U32.AND UP0, UPT, UR4, 0x2, UPT ;  /* 0x000000020400788c */ /* 0x002fd2000bf06070 */
[----:B------:R-:W-:Y:S05]  /*0200*/  BRA.U !UP0, `(.L_x_4) ;  /* 0x0000000108307547 */ /* 0x000fea000b800000 */
[----:B------:R-:W-:-:S07]  /*0210*/  IMAD.U32 R2, RZ, RZ, UR4 ;  /* 0x00000004ff027e24 */ /* 0x000fce000f8e00ff */
.L_x_5:
[----:B0-----:R-:W-:-:S04]  /*0220*/  SHF.R.U32.HI R7, RZ, 0x1, R2 ;  /* 0x00000001ff077819 */ /* 0x001fc80000011602 */
[----:B------:R-:W-:-:S13]  /*0230*/  ISETP.GE.U32.AND P1, PT, R8, R7, PT ;  /* 0x000000070800720c */ /* 0x000fda0003f26070 */
[----:B------:R-:W-:Y:S01]  /*0240*/  @!P1 LEA R3, R7, R0, 0x2 ;  /* 0x0000000007039211 */ /* 0x000fe200078e10ff */
[----:B------:R-:W-:Y:S05]  /*0250*/  @!P1 LDS R4, [R0] ;  /* 0x0000000000049984 */ /* 0x000fea0000000800 */
[----:B------:R-:W0:Y:S02]  /*0260*/  @!P1 LDS R3, [R3] ;  /* 0x0000000003039984 */ /* 0x000e240000000800 */
[----:B0-----:R-:W-:-:S05]  /*0270*/  @!P1 IMAD.IADD R5, R3, 0x1, R4 ;  /* 0x0000000103059824 */ /* 0x001fca00078e0204 */
[----:B------:R1:W-:Y:S01]  /*0280*/  @!P1 STS [R0], R5 ;  /* 0x0000000500009388 */ /* 0x0003e20000000800 */
[----:B------:R-:W-:Y:S01]  /*0290*/  BAR.SYNC.DEFER_BLOCKING 0x0 ;  /* 0x0000000000007b1d */ /* 0x000fe20000010000 */
[----:B------:R-:W-:Y:S02]  /*02a0*/  ISETP.GT.U32.AND P1, PT, R2, 0x3, PT ;  /* 0x000000030200780c */ /* 0x000fe40003f24070 */
[----:B------:R-:W-:-:S11]  /*02b0*/  MOV R2, R7 ;  /* 0x0000000700027202 */ /* 0x000fd60000000f00 */
[----:B-1----:R-:W-:Y:S05]  /*02c0*/  @P1 BRA `(.L_x_5) ;  /* 0xfffffffc00d41947 */ /* 0x002fea000383ffff */
.L_x_4:
[----:B------:R-:W-:Y:S05]  /*02d0*/  @P0 EXIT ;  /* 0x000000000000094d */ /* 0x000fea0003800000 */
[----:B------:R-:W1:Y:S01]  /*02e0*/  S2UR UR5, SR_CgaCtaId ;  /* 0x00000000000579c3 */ /* 0x000e620000008800 */
[----:B------:R-:W-:-:S07]  /*02f0*/  UMOV UR4, 0x400 ;  /* 0x0000040000047882 */ /* 0x000fce0000000000 */
[----:B------:R-:W2:Y:S01]  /*0300*/  LDC.64 R2, c[0x0][0x388] ;  /* 0x0000e200ff027b82 */ /* 0x000ea20000000a00 */
[----:B-1----:R-:W-:Y:S01]  /*0310*/  ULEA UR4, UR5, UR4, 0x18 ;  /* 0x0000000405047291 */ /* 0x002fe2000f8ec0ff */
[----:B--2---:R-:W-:-:S08]  /*0320*/  IMAD.WIDE.U32 R2, R9, 0x4, R2 ;  /* 0x0000000409027825 */ /* 0x004fd000078e0002 */
[----:B------:R-:W1:Y:S04]  /*0330*/  LDS R5, [UR4] ;  /* 0x00000004ff057984 */ /* 0x000e680008000800 */
[----:B-1----:R-:W-:Y:S01]  /*0340*/  STG.E desc[UR6][R2.64], R5 ;  /* 0x0000000502007986 */ /* 0x002fe2000c101906 */
[----:B------:R-:W-:Y:S05]  /*0350*/  EXIT ;  /* 0x000000000000794d */ /* 0x000fea0003800000 */
.L_x_6:
[----:B------:R-:W-:-:S00]  /*0360*/  BRA `(.L_x_6) ;  /* 0xfffffffc00fc7947 */ /* 0x000fc0000383ffff */
[----:B------:R-:W-:-:S00]  /*0370*/  NOP ;  /* 0x0000000000007918 */ /* 0x000fc00000000000 */
        /* <DEDUP_REMOVED lines=8> */
.L_x_8:


//--------------------- .text._Z12calc_accountPiS_S_ii --------------------------
	.section	.text._Z12calc_accountPiS_S_ii,"ax",@progbits
	.align	128
        .global         _Z12calc_accountPiS_S_ii
        .type           _Z12calc_accountPiS_S_ii,@function
        .size           _Z12calc_accountPiS_S_ii,(.L_x_9 - _Z12calc_accountPiS_S_ii)
        .other          _Z12calc_accountPiS_S_ii,@"STO_CUDA_ENTRY STV_DEFAULT"
_Z12calc_accountPiS_S_ii:
.text._Z12calc_accountPiS_S_ii:
[----:B------:R-:W-:Y:S01]  /*0000*/  LDC R1, c[0x0][0x37c] ;  /* 0x0000df00ff017b82 */ /* 0x000fe20000000800 */
[----:B------:R-:W0:Y:S01]  /*0010*/  S2R R4, SR_TID.Y ;  /* 0x0000000000047919 */ /* 0x000e220000002200 */
[----:B------:R-:W1:Y:S01]  /*0020*/  LDCU.64 UR4, c[0x0][0x398] ;  /* 0x00007300ff0477ac */ /* 0x000e620008000a00 */
[----:B------:R-:W0:Y:S01]  /*0030*/  S2R R3, SR_CTAID.Y ;  /* 0x0000000000037919 */ /* 0x000e220000002600 */
[----:B------:R-:W2:Y:S01]  /*0040*/  LDCU.64 UR6, c[0x0][0x358] ;  /* 0x00006b00ff0677ac */ /* 0x000ea20008000a00 */
[----:B------:R-:W3:Y:S01]  /*0050*/  S2R R11, SR_TID.X ;  /* 0x00000000000b7919 */ /* 0x000ee20000002100 */
[----:B------:R-:W3:Y:S01]  /*0060*/  S2R R2, SR_CTAID.X ;  /* 0x0000000000027919 */ /* 0x000ee20000002500 */
[----:B0-----:R-:W-:-:S04]  /*0070*/  LEA R0, R3, R4, 0x5 ;  /* 0x0000000403007211 */ /* 0x001fc800078e28ff */
[----:B-1----:R-:W-:Y:S02]  /*0080*/  ISETP.GE.AND P0, PT, R0, UR5, PT ;  /* 0x0000000500007c0c */ /* 0x002fe4000bf06270 */
[----:B---3--:R-:W-:-:S04]  /*0090*/  LEA R5, R2, R11, 0x5 ;  /* 0x0000000b02057211 */ /* 0x008fc800078e28ff */
[----:B------:R-:W-:Y:S01]  /*00a0*/  ISETP.GE.OR P0, PT, R5, UR4, P0 ;  /* 0x0000000405007c0c */ /* 0x000fe20008706670 */
[----:B------:R-:W-:-:S12]  /*00b0*/  IMAD R7, R0, UR4, R5 ;  /* 0x0000000400077c24 */ /* 0x000fd8000f8e0205 */
[----:B------:R-:W0:Y:S02]  /*00c0*/  @!P0 LDC.64 R2, c[0x0][0x380] ;  /* 0x0000e000ff028b82 */ /* 0x000e240000000a00 */
[----:B0-----:R-:W-:-:S05]  /*00d0*/  @!P0 IMAD.WIDE R2, R7, 0x4, R2 ;  /* 0x0000000407028825 */ /* 0x001fca00078e0202 */
[----:B--2---:R0:W2:Y:S01]  /*00e0*/  @!P0 LDG.E R9, desc[UR6][R2.64] ;  /* 0x0000000602098981 */ /* 0x0040a2000c1e1900 */
[----:B------:R-:W1:Y:S01]  /*00f0*/  S2UR UR5, SR_CgaCtaId ;  /* 0x00000000000579c3 */ /* 0x000e620000008800 */
[----:B------:R-:W-:Y:S02]  /*0100*/  UMOV UR4, 0x400 ;  /* 0x0000040000047882 */ /* 0x000fe40000000000 */
[----:B-1----:R-:W-:-:S06]  /*0110*/  ULEA UR4, UR5, UR4, 0x18 ;  /* 0x0000000405047291 */ /* 0x002fcc000f8ec0ff */
[----:B------:R-:W-:Y:S02]  /*0120*/  LEA R0, R4, UR4, 0x7 ;  /* 0x0000000404007c11 */ /* 0x000fe4000f8e38ff */
[----:B------:R-:W0:Y:S02]  /*0130*/  LDC.64 R4, c[0x0][0x388] ;  /* 0x0000e200ff047b82 */ /* 0x000e240000000a00 */
[----:B------:R-:W-:Y:S01]  /*0140*/  LEA R0, R11, R0, 0x2 ;  /* 0x000000000b007211 */ /* 0x000fe200078e10ff */
[----:B0-----:R-:W-:-:S04]  /*0150*/  IMAD.WIDE R2, R7, 0x4, R4 ;  /* 0x0000000407027825 */ /* 0x001fc800078e0204 */
[----:B--2---:R-:W-:Y:S04]  /*0160*/  @!P0 STS [R0], R9 ;  /* 0x0000000900008388 */ /* 0x004fe80000000800 */
[----:B------:R-:W-:Y:S01]  /*0170*/  @P0 STS [R0], RZ ;  /* 0x000000ff00000388 */ /* 0x000fe20000000800 */
[----:B------:R-:W-:Y:S06]  /*0180*/  BAR.SYNC.DEFER_BLOCKING 0x0 ;  /* 0x0000000000007b1d */ /* 0x000fec0000010000 */
[----:B------:R-:W0:Y:S04]  /*0190*/  LDS R11, [R0] ;  /* 0x00000000000b7984 */ /* 0x000e280000000800 */
[----:B0-----:R-:W-:Y:S01]  /*01a0*/  STG.E desc[UR6][R2.64], R11 ;  /* 0x0000000b02007986 */ /* 0x001fe2000c101906 */
[----:B------:R-:W-:Y:S05]  /*01b0*/  EXIT ;  /* 0x000000000000794d */ /* 0x000fea0003800000 */
.L_x_7:
        /* <DEDUP_REMOVED lines=12> */
.L_x_9:


//--------------------- .nv.shared._Z8calc_sumPiS_ii --------------------------
	.section	.nv.shared._Z8calc_sumPiS_ii,"aw",@nobits
	.sectionflags	@""
	.align	4
.nv.shared._Z8calc_sumPiS_ii:
	.zero		1536


//--------------------- .nv.shared.reserved.0     --------------------------
	.section	.nv.shared.reserved.0,"aw",@nobits
	.weak		__nv_reservedSMEM_offset_0_alias
	.size		__nv_reservedSMEM_offset_0_alias, 0, 64
	.other		__nv_reservedSMEM_offset_0_alias,@"STO_CUDA_RESERVED_SHARED STV_DEFAULT"
__nv_reservedSMEM_offset_0_alias:
	.zero		0
	.zero		64


//--------------------- .nv.shared._Z12calc_accountPiS_S_ii --------------------------
	.section	.nv.shared._Z12calc_accountPiS_S_ii,"aw",@nobits
	.sectionflags	@""
	.align	4
.nv.shared._Z12calc_accountPiS_S_ii:
	.zero		5120


//--------------------- .nv.constant0._Z8calc_sumPiS_ii --------------------------
	.section	.nv.constant0._Z8calc_sumPiS_ii,"a",@progbits
	.sectionflags	@""
	.align	4
.nv.constant0._Z8calc_sumPiS_ii:
	.zero		920


//--------------------- .nv.constant0._Z12calc_accountPiS_S_ii --------------------------
	.section	.nv.constant0._Z12calc_accountPiS_S_ii,"a",@progbits
	.sectionflags	@""
	.align	4
.nv.constant0._Z12calc_accountPiS_S_ii:
	.zero		928


//--------------------- SYMBOLS --------------------------

	.type		.nv.reservedSmem.offset0,@object
	.size		.nv.reservedSmem.offset0,0x4
	.type		.nv.reservedSmem.cap,@object
	.size		.nv.reservedSmem.cap,0x4
